	.headerflags	@"EF_CUDA_TEXMODE_UNIFIED EF_CUDA_64BIT_ADDRESS EF_CUDA_ACCELERATORS EF_CUDA_SM90 EF_CUDA_VIRTUAL_SM(EF_CUDA_SM90)"
	.elftype	@"ET_EXEC"


//--------------------- .nv.info                  --------------------------
	.section	.nv.info,"",@"SHT_CUDA_INFO"
	.align	4


	//----- nvinfo : EIATTR_REGCOUNT
	.align		4
        /*0000*/ 	.byte	0x04, 0x2f
        /*0002*/ 	.short	(.L_2 - .L_1)
	.align		4
.L_1:
        /*0004*/ 	.word	index@(triton_poi_fused_add_mean_mul_pow_rsqrt_0)
        /*0008*/ 	.word	0x0000000f


	//----- nvinfo : EIATTR_MIN_STACK_SIZE
	.align		4
.L_2:
        /*000c*/ 	.byte	0x04, 0x12
        /*000e*/ 	.short	(.L_4 - .L_3)
	.align		4
.L_3:
        /*0010*/ 	.word	index@(triton_poi_fused_add_mean_mul_pow_rsqrt_0)
        /*0014*/ 	.word	0x00000000


	//----- nvinfo : EIATTR_FRAME_SIZE
	.align		4
.L_4:
        /*0018*/ 	.byte	0x04, 0x11
        /*001a*/ 	.short	(.L_6 - .L_5)
	.align		4
.L_5:
        /*001c*/ 	.word	index@(triton_poi_fused_add_mean_mul_pow_rsqrt_0)
        /*0020*/ 	.word	0x00000000


	//----- nvinfo : EIATTR_MIN_STACK_SIZE
	.align		4
.L_6:
        /*0024*/ 	.byte	0x04, 0x12
        /*0026*/ 	.short	(.L_8 - .L_7)
	.align		4
.L_7:
        /*0028*/ 	.word	index@(triton_poi_fused_add_mean_mul_pow_rsqrt_0)
        /*002c*/ 	.word	0x00000000
.L_8:


//--------------------- .nv.info.triton_poi_fused_add_mean_mul_pow_rsqrt_0 --------------------------
	.section	.nv.info.triton_poi_fused_add_mean_mul_pow_rsqrt_0,"",@"SHT_CUDA_INFO"
	.sectionflags	@""
	.align	4


	//----- nvinfo : EIATTR_CUDA_API_VERSION
	.align		4
        /*0000*/ 	.byte	0x04, 0x37
        /*0002*/ 	.short	(.L_10 - .L_9)
.L_9:
        /*0004*/ 	.word	0x0000007c


	//----- nvinfo : EIATTR_KPARAM_INFO
	.align		4
.L_10:
        /*0008*/ 	.byte	0x04, 0x17
        /*000a*/ 	.short	(.L_12 - .L_11)
.L_11:
        /*000c*/ 	.word	0x00000000
        /*0010*/ 	.short	0x0002
        /*0012*/ 	.short	0x0010
        /*0014*/ 	.byte	0x00, 0xf0, 0x11, 0x00


	//----- nvinfo : EIATTR_KPARAM_INFO
	.align		4
.L_12:
        /*0018*/ 	.byte	0x04, 0x17
        /*001a*/ 	.short	(.L_14 - .L_13)
.L_13:
        /*001c*/ 	.word	0x00000000
        /*0020*/ 	.short	0x0001
        /*0022*/ 	.short	0x0008
        /*0024*/ 	.byte	0x00, 0xf4, 0x21, 0x00


	//----- nvinfo : EIATTR_KPARAM_INFO
	.align		4
.L_14:
        /*0028*/ 	.byte	0x04, 0x17
        /*002a*/ 	.short	(.L_16 - .L_15)
.L_15:
        /*002c*/ 	.word	0x00000000
        /*0030*/ 	.short	0x0000
        /*0032*/ 	.short	0x0000
        /*0034*/ 	.byte	0x00, 0xf4, 0x21, 0x00


	//----- nvinfo : EIATTR_SPARSE_MMA_MASK
	.align		4
.L_16:
        /*0038*/ 	.byte	0x03, 0x50
        /*003a*/ 	.short	0x0000


	//----- nvinfo : EIATTR_MAXREG_COUNT
	.align		4
        /*003c*/ 	.byte	0x03, 0x1b
        /*003e*/ 	.short	0x00ff


	//----- nvinfo : EIATTR_EXIT_INSTR_OFFSETS
	.align		4
        /*0040*/ 	.byte	0x04, 0x1c
        /*0042*/ 	.short	(.L_18 - .L_17)


	//   ....[0]....
.L_17:
        /*0044*/ 	.word	0x00000230


	//   ....[1]....
        /*0048*/ 	.word	0x00000250


	//----- nvinfo : EIATTR_REQNTID
	.align		4
.L_18:
        /*004c*/ 	.byte	0x04, 0x10
        /*004e*/ 	.short	(.L_20 - .L_19)
.L_19:
        /*0050*/ 	.word	0x00000020
        /*0054*/ 	.word	0x00000001
        /*0058*/ 	.word	0x00000001


	//----- nvinfo : EIATTR_CBANK_PARAM_SIZE
	.align		4
.L_20:
        /*005c*/ 	.byte	0x03, 0x19
        /*005e*/ 	.short	0x0014


	//----- nvinfo : EIATTR_PARAM_CBANK
	.align		4
        /*0060*/ 	.byte	0x04, 0x0a
        /*0062*/ 	.short	(.L_22 - .L_21)
	.align		4
.L_21:
        /*0064*/ 	.word	index@(.nv.constant0.triton_poi_fused_add_mean_mul_pow_rsqrt_0)
        /*0068*/ 	.short	0x0210
        /*006a*/ 	.short	0x0014


	//----- nvinfo : EIATTR_SW_WAR
	.align		4
.L_22:
        /*006c*/ 	.byte	0x04, 0x36
        /*006e*/ 	.short	(.L_24 - .L_23)
.L_23:
        /*0070*/ 	.word	0x00000008
.L_24:


//--------------------- .nv.callgraph             --------------------------
	.section	.nv.callgraph,"",@"SHT_CUDA_CALLGRAPH"
	.align	4
	.sectionentsize	8
	.align		4
        /*0000*/ 	.word	0x00000000
	.align		4
        /*0004*/ 	.word	0xffffffff
	.align		4
        /*0008*/ 	.word	0x00000000
	.align		4
        /*000c*/ 	.word	0xfffffffe
	.align		4
        /*0010*/ 	.word	0x00000000
	.align		4
        /*0014*/ 	.word	0xfffffffd
	.align		4
        /*0018*/ 	.word	0x00000000
	.align		4
        /*001c*/ 	.word	0xfffffffc


//--------------------- .nv.constant4             --------------------------
	.section	.nv.constant4,"a",@progbits
	.align	8
	.align		8
.nv.constant4:
        /*0000*/ 	.dword	_$_str


//--------------------- .text.triton_poi_fused_add_mean_mul_pow_rsqrt_0 --------------------------
	.section	.text.triton_poi_fused_add_mean_mul_pow_rsqrt_0,"ax",@progbits
	.align	128
        .global         triton_poi_fused_add_mean_mul_pow_rsqrt_0
        .type           triton_poi_fused_add_mean_mul_pow_rsqrt_0,@function
        .size           triton_poi_fused_add_mean_mul_pow_rsqrt_0,(.L_x_1 - triton_poi_fused_add_mean_mul_pow_rsqrt_0)
        .other          triton_poi_fused_add_mean_mul_pow_rsqrt_0,@"STO_CUDA_ENTRY STV_DEFAULT"
triton_poi_fused_add_mean_mul_pow_rsqrt_0:
.text.triton_poi_fused_add_mean_mul_pow_rsqrt_0:
[----:B------:R-:W0:Y:S02]  /*0000*/  LDC R1, c[0x0][0x28] ;  /* 0x00000a00ff017b82 */ /* 0x000e240000000800 */
[----:B------:R-:W1:Y:S01]  /*0010*/  S2R R12, SR_TID.X ;  /* 0x00000000000c7919 */ /* 0x000e620000002100 */
[----:B------:R-:W2:Y:S01]  /*0020*/  LDC.64 R2, c[0x0][0x210] ;  /* 0x00008400ff027b82 */ /* 0x000ea20000000a00 */
[----:B------:R-:W-:Y:S01]  /*0030*/  CS2R R6, SRZ ;  /* 0x0000000000067805 */ /* 0x000fe2000001ff00 */
[----:B------:R-:W-:Y:S01]  /*0040*/  ULDC.64 UR4, c[0x0][0x208] ;  /* 0x0000820000047ab9 */ /* 0x000fe20000000a00 */
[----:B------:R-:W3:Y:S01]  /*0050*/  S2R R9, SR_CTAID.X ;  /* 0x0000000000097919 */ /* 0x000ee20000002500 */
[----:B------:R-:W-:Y:S01]  /*0060*/  HFMA2.MMA R8, -RZ, RZ, 0, 0 ;  /* 0x00000000ff087435 */ /* 0x000fe200000001ff */
[----:B-1----:R-:W-:Y:S02]  /*0070*/  LOP3.LUT R0, R12, 0xf, RZ, 0xc0, !PT ;  /* 0x0000000f0c007812 */ /* 0x002fe400078ec0ff */
[----:B---3--:R-:W-:Y:S02]  /*0080*/  SHF.R.S32.HI R4, RZ, 0x1b, R9 ;  /* 0x0000001bff047819 */ /* 0x008fe40000011409 */
[----:B------:R-:W-:-:S02]  /*0090*/  LEA R9, R9, R0, 0x4 ;  /* 0x0000000009097211 */ /* 0x000fc400078e20ff */
[----:B------:R-:W-:Y:S02]  /*00a0*/  SGXT R0, R4, 0x1 ;  /* 0x000000010400781a */ /* 0x000fe40000000200 */
[----:B------:R-:W-:Y:S02]  /*00b0*/  ISETP.GE.AND P0, PT, R9, 0x10, PT ;  /* 0x000000100900780c */ /* 0x000fe40003f06270 */
[----:B------:R-:W-:-:S04]  /*00c0*/  LEA.HI R0, R0, R9, RZ, 0x2 ;  /* 0x0000000900007211 */ /* 0x000fc800078f10ff */
[----:B------:R-:W-:-:S05]  /*00d0*/  LOP3.LUT R5, R0, 0xfffffffc, RZ, 0xc0, !PT ;  /* 0xfffffffc00057812 */ /* 0x000fca00078ec0ff */
[----:B--2---:R-:W-:-:S05]  /*00e0*/  IMAD.WIDE R4, R5, 0x4, R2 ;  /* 0x0000000405047825 */ /* 0x004fca00078e0202 */
[----:B------:R-:W2:Y:S01]  /*00f0*/  @!P0 LDG.E.EL R7, desc[UR4][R4.64+0x4] ;  /* 0x0000040404078981 */ /* 0x000ea2000c2e1900 */
[----:B------:R-:W-:-:S03]  /*0100*/  IMAD.MOV.U32 R10, RZ, RZ, RZ ;  /* 0x000000ffff0a7224 */ /* 0x000fc600078e00ff */
[----:B------:R-:W3:Y:S04]  /*0110*/  @!P0 LDG.E.EL R6, desc[UR4][R4.64] ;  /* 0x0000000404068981 */ /* 0x000ee8000c2e1900 */
[----:B------:R-:W4:Y:S04]  /*0120*/  @!P0 LDG.E.EL R8, desc[UR4][R4.64+0x8] ;  /* 0x0000080404088981 */ /* 0x000f28000c2e1900 */
[----:B------:R-:W5:Y:S01]  /*0130*/  @!P0 LDG.E.EL R10, desc[UR4][R4.64+0xc] ;  /* 0x00000c04040a8981 */ /* 0x000f62000c2e1900 */
[----:B------:R-:W-:Y:S01]  /*0140*/  MOV R0, RZ ;  /* 0x000000ff00007202 */ /* 0x000fe20000000f00 */
[----:B------:R-:W-:-:S05]  /*0150*/  IMAD.WIDE R2, R9, 0x4, R2 ;  /* 0x0000000409027825 */ /* 0x000fca00078e0202 */
[----:B------:R1:W5:Y:S01]  /*0160*/  @!P0 LDG.E R0, desc[UR4][R2.64] ;  /* 0x0000000402008981 */ /* 0x000362000c1e1900 */
[----:B------:R-:W-:-:S04]  /*0170*/  LOP3.LUT P0, RZ, R12, 0x10, RZ, 0xc0, !PT ;  /* 0x000000100cff7812 */ /* 0x000fc8000780c0ff */
[----:B------:R-:W-:Y:S01]  /*0180*/  ISETP.LT.AND P0, PT, R9, 0x10, !P0 ;  /* 0x000000100900780c */ /* 0x000fe20004701270 */
[----:B--2---:R-:W-:-:S04]  /*0190*/  FMUL R7, R7, R7 ;  /* 0x0000000707077220 */ /* 0x004fc80000400000 */
[----:B---3--:R-:W-:-:S04]  /*01a0*/  FFMA R7, R6, R6, R7 ;  /* 0x0000000606077223 */ /* 0x008fc80000000007 */
[----:B----4-:R-:W-:Y:S01]  /*01b0*/  FFMA R11, R8, R8, R7 ;  /* 0x00000008080b7223 */ /* 0x010fe20000000007 */
[----:B------:R-:W-:Y:S01]  /*01c0*/  IMAD.MOV.U32 R8, RZ, RZ, 0x3e800000 ;  /* 0x3e800000ff087424 */ /* 0x000fe200078e00ff */
[----:B------:R-:W1:Y:S02]  /*01d0*/  LDC.64 R6, c[0x0][0x218] ;  /* 0x00008600ff067b82 */ /* 0x000e640000000a00 */
[----:B-----5:R-:W-:-:S04]  /*01e0*/  FFMA R11, R10, R10, R11 ;  /* 0x0000000a0a0b7223 */ /* 0x020fc8000000000b */
[----:B------:R-:W-:-:S06]  /*01f0*/  FFMA R11, R11, R8, 9.9999999392252902908e-09 ;  /* 0x322bcc770b0b7423 */ /* 0x000fcc0000000008 */
[----:B------:R-:W2:Y:S01]  /*0200*/  MUFU.RSQ R11, R11 ;  /* 0x0000000b000b7308 */ /* 0x000ea20000001400 */
[----:B-1----:R-:W-:-:S04]  /*0210*/  IMAD.WIDE R2, R9, 0x4, R6 ;  /* 0x0000000409027825 */ /* 0x002fc800078e0206 */
[----:B--2---:R-:W-:Y:S01]  /*0220*/  FMUL R5, R11, R0 ;  /* 0x000000000b057220 */ /* 0x004fe20000400000 */
[----:B------:R-:W-:Y:S06]  /*0230*/  @!P0 EXIT ;  /* 0x000000000000894d */ /* 0x000fec0003800000 */
[----:B------:R-:W-:Y:S01]  /*0240*/  STG.E desc[UR4][R2.64], R5 ;  /* 0x0000000502007986 */ /* 0x000fe2000c101904 */
[----:B------:R-:W-:Y:S05]  /*0250*/  EXIT ;  /* 0x000000000000794d */ /* 0x000fea0003800000 */
.L_x_0:
[----:B------:R-:W-:-:S00]  /*0260*/  BRA `(.L_x_0) ;  /* 0xfffffffc00fc7947 */ /* 0x000fc0000383ffff */
[----:B------:R-:W-:-:S00]  /*0270*/  NOP ;  /* 0x0000000000007918 */ /* 0x000fc00000000000 */
        /* <DEDUP_REMOVED lines=8> */
.L_x_1:


//--------------------- .nv.global.init           --------------------------
	.section	.nv.global.init,"aw",@progbits
.nv.global.init:
	.type		_$_str,@object
	.size		_$_str,(.L_0 - _$_str)
_$_str:
        /*0000*/ 	.byte	0x5f, 0x5f, 0x43, 0x55, 0x44, 0x41, 0x5f, 0x46, 0x54, 0x5a, 0x00
.L_0:


//--------------------- .nv.constant0.triton_poi_fused_add_mean_mul_pow_rsqrt_0 --------------------------
	.section	.nv.constant0.triton_poi_fused_add_mean_mul_pow_rsqrt_0,"a",@progbits
	.sectionflags	@""
	.align	4
.nv.constant0.triton_poi_fused_add_mean_mul_pow_rsqrt_0:
	.zero		548
